	.headerflags	@"EF_CUDA_TEXMODE_UNIFIED EF_CUDA_64BIT_ADDRESS EF_CUDA_ACCELERATORS EF_CUDA_SM90 EF_CUDA_VIRTUAL_SM(EF_CUDA_SM90)"
	.elftype	@"ET_EXEC"


//--------------------- .nv.info                  --------------------------
	.section	.nv.info,"",@"SHT_CUDA_INFO"
	.align	4


	//----- nvinfo : EIATTR_REGCOUNT
	.align		4
        /*0000*/ 	.byte	0x04, 0x2f
        /*0002*/ 	.short	(.L_1 - .L_0)
	.align		4
.L_0:
        /*0004*/ 	.word	index@(triton_poi_fused_add_convolution_mul_4)
        /*0008*/ 	.word	0x0000001e


	//----- nvinfo : EIATTR_MIN_STACK_SIZE
	.align		4
.L_1:
        /*000c*/ 	.byte	0x04, 0x12
        /*000e*/ 	.short	(.L_3 - .L_2)
	.align		4
.L_2:
        /*0010*/ 	.word	index@(triton_poi_fused_add_convolution_mul_4)
        /*0014*/ 	.word	0x00000000


	//----- nvinfo : EIATTR_FRAME_SIZE
	.align		4
.L_3:
        /*0018*/ 	.byte	0x04, 0x11
        /*001a*/ 	.short	(.L_5 - .L_4)
	.align		4
.L_4:
        /*001c*/ 	.word	index@(triton_poi_fused_add_convolution_mul_4)
        /*0020*/ 	.word	0x00000000


	//----- nvinfo : EIATTR_MIN_STACK_SIZE
	.align		4
.L_5:
        /*0024*/ 	.byte	0x04, 0x12
        /*0026*/ 	.short	(.L_7 - .L_6)
	.align		4
.L_6:
        /*0028*/ 	.word	index@(triton_poi_fused_add_convolution_mul_4)
        /*002c*/ 	.word	0x00000000
.L_7:


//--------------------- .nv.info.triton_poi_fused_add_convolution_mul_4 --------------------------
	.section	.nv.info.triton_poi_fused_add_convolution_mul_4,"",@"SHT_CUDA_INFO"
	.sectionflags	@""
	.align	4


	//----- nvinfo : EIATTR_CUDA_API_VERSION
	.align		4
        /*0000*/ 	.byte	0x04, 0x37
        /*0002*/ 	.short	(.L_9 - .L_8)
.L_8:
        /*0004*/ 	.word	0x0000007c


	//----- nvinfo : EIATTR_KPARAM_INFO
	.align		4
.L_9:
        /*0008*/ 	.byte	0x04, 0x17
        /*000a*/ 	.short	(.L_11 - .L_10)
.L_10:
        /*000c*/ 	.word	0x00000000
        /*0010*/ 	.short	0x0003
        /*0012*/ 	.short	0x0018
        /*0014*/ 	.byte	0x00, 0xf0, 0x11, 0x00


	//----- nvinfo : EIATTR_KPARAM_INFO
	.align		4
.L_11:
        /*0018*/ 	.byte	0x04, 0x17
        /*001a*/ 	.short	(.L_13 - .L_12)
.L_12:
        /*001c*/ 	.word	0x00000000
        /*0020*/ 	.short	0x0002
        /*0022*/ 	.short	0x0010
        /*0024*/ 	.byte	0x00, 0xf4, 0x21, 0x00


	//----- nvinfo : EIATTR_KPARAM_INFO
	.align		4
.L_13:
        /*0028*/ 	.byte	0x04, 0x17
        /*002a*/ 	.short	(.L_15 - .L_14)
.L_14:
        /*002c*/ 	.word	0x00000000
        /*0030*/ 	.short	0x0001
        /*0032*/ 	.short	0x0008
        /*0034*/ 	.byte	0x00, 0xf4, 0x21, 0x00


	//----- nvinfo : EIATTR_KPARAM_INFO
	.align		4
.L_15:
        /*0038*/ 	.byte	0x04, 0x17
        /*003a*/ 	.short	(.L_17 - .L_16)
.L_16:
        /*003c*/ 	.word	0x00000000
        /*0040*/ 	.short	0x0000
        /*0042*/ 	.short	0x0000
        /*0044*/ 	.byte	0x00, 0xf4, 0x21, 0x00


	//----- nvinfo : EIATTR_SPARSE_MMA_MASK
	.align		4
.L_17:
        /*0048*/ 	.byte	0x03, 0x50
        /*004a*/ 	.short	0x0000


	//----- nvinfo : EIATTR_MAXREG_COUNT
	.align		4
        /*004c*/ 	.byte	0x03, 0x1b
        /*004e*/ 	.short	0x00ff


	//----- nvinfo : EIATTR_EXIT_INSTR_OFFSETS
	.align		4
        /*0050*/ 	.byte	0x04, 0x1c
        /*0052*/ 	.short	(.L_19 - .L_18)


	//   ....[0]....
.L_18:
        /*0054*/ 	.word	0x00000320


	//----- nvinfo : EIATTR_REQNTID
	.align		4
.L_19:
        /*0058*/ 	.byte	0x04, 0x10
        /*005a*/ 	.short	(.L_21 - .L_20)
.L_20:
        /*005c*/ 	.word	0x00000080
        /*0060*/ 	.word	0x00000001
        /*0064*/ 	.word	0x00000001


	//----- nvinfo : EIATTR_CBANK_PARAM_SIZE
	.align		4
.L_21:
        /*0068*/ 	.byte	0x03, 0x19
        /*006a*/ 	.short	0x001c


	//----- nvinfo : EIATTR_PARAM_CBANK
	.align		4
        /*006c*/ 	.byte	0x04, 0x0a
        /*006e*/ 	.short	(.L_23 - .L_22)
	.align		4
.L_22:
        /*0070*/ 	.word	index@(.nv.constant0.triton_poi_fused_add_convolution_mul_4)
        /*0074*/ 	.short	0x0210
        /*0076*/ 	.short	0x001c


	//----- nvinfo : EIATTR_SW_WAR
	.align		4
.L_23:
        /*0078*/ 	.byte	0x04, 0x36
        /*007a*/ 	.short	(.L_25 - .L_24)
.L_24:
        /*007c*/ 	.word	0x00000008
.L_25:


//--------------------- .nv.callgraph             --------------------------
	.section	.nv.callgraph,"",@"SHT_CUDA_CALLGRAPH"
	.align	4
	.sectionentsize	8
	.align		4
        /*0000*/ 	.word	0x00000000
	.align		4
        /*0004*/ 	.word	0xffffffff
	.align		4
        /*0008*/ 	.word	0x00000000
	.align		4
        /*000c*/ 	.word	0xfffffffe
	.align		4
        /*0010*/ 	.word	0x00000000
	.align		4
        /*0014*/ 	.word	0xfffffffd
	.align		4
        /*0018*/ 	.word	0x00000000
	.align		4
        /*001c*/ 	.word	0xfffffffc


//--------------------- .text.triton_poi_fused_add_convolution_mul_4 --------------------------
	.section	.text.triton_poi_fused_add_convolution_mul_4,"ax",@progbits
	.align	128
        .global         triton_poi_fused_add_convolution_mul_4
        .type           triton_poi_fused_add_convolution_mul_4,@function
        .size           triton_poi_fused_add_convolution_mul_4,(.L_x_1 - triton_poi_fused_add_convolution_mul_4)
        .other          triton_poi_fused_add_convolution_mul_4,@"STO_CUDA_ENTRY STV_DEFAULT"
triton_poi_fused_add_convolution_mul_4:
.text.triton_poi_fused_add_convolution_mul_4:
[----:B------:R-:W-:Y:S01]  /*0000*/  LDC R1, c[0x0][0x28] ;  /* 0x00000a00ff017b82 */ /* 0x000fe20000000800 */
[----:B------:R-:W1:Y:S07]  /*0010*/  S2R R0, SR_TID.X ;  /* 0x0000000000007919 */ /* 0x000e6e0000002100 */
[----:B------:R-:W2:Y:S01]  /*0020*/  LDC.64 R8, c[0x0][0x218] ;  /* 0x00008600ff087b82 */ /* 0x000ea20000000a00 */
[----:B------:R-:W-:Y:S01]  /*0030*/  ULDC.64 UR4, c[0x0][0x208] ;  /* 0x0000820000047ab9 */ /* 0x000fe20000000a00 */
[----:B------:R-:W3:Y:S06]  /*0040*/  S2R R25, SR_CTAID.X ;  /* 0x0000000000197919 */ /* 0x000eec0000002500 */
[----:B------:R-:W4:Y:S01]  /*0050*/  LDC.64 R2, c[0x0][0x210] ;  /* 0x00008400ff027b82 */ /* 0x000f220000000a00 */
[----:B-1----:R-:W-:-:S02]  /*0060*/  SHF.L.U32 R0, R0, 0x2, RZ ;  /* 0x0000000200007819 */ /* 0x002fc400000006ff */
[----:B---3--:R-:W-:Y:S02]  /*0070*/  SHF.R.S32.HI R4, RZ, 0x15, R25 ;  /* 0x00000015ff047819 */ /* 0x008fe40000011419 */
[----:B------:R-:W-:Y:S02]  /*0080*/  LOP3.LUT R0, R0, 0x1fc, RZ, 0xc0, !PT ;  /* 0x000001fc00007812 */ /* 0x000fe400078ec0ff */
[----:B------:R-:W-:Y:S02]  /*0090*/  SGXT R4, R4, 0x1 ;  /* 0x000000010404781a */ /* 0x000fe40000000200 */
[----:B------:R-:W-:-:S04]  /*00a0*/  LEA R25, R25, R0, 0xa ;  /* 0x0000000019197211 */ /* 0x000fc800078e50ff */
[----:B------:R-:W-:Y:S01]  /*00b0*/  LEA.HI R0, R4, R25, RZ, 0xc ;  /* 0x0000001904007211 */ /* 0x000fe200078f60ff */
[----:B----4-:R-:W-:Y:S01]  /*00c0*/  IMAD.WIDE R2, R25, 0x4, R2 ;  /* 0x0000000419027825 */ /* 0x010fe200078e0202 */
[----:B------:R-:W1:Y:S02]  /*00d0*/  LDC.64 R4, c[0x0][0x220] ;  /* 0x00008800ff047b82 */ /* 0x000e640000000a00 */
[----:B------:R-:W-:Y:S02]  /*00e0*/  SHF.R.S32.HI R6, RZ, 0xc, R0 ;  /* 0x0000000cff067819 */ /* 0x000fe40000011400 */
[----:B------:R-:W-:Y:S02]  /*00f0*/  IADD3 R0, R0, 0x200, RZ ;  /* 0x0000020000007810 */ /* 0x000fe40007ffe0ff */
[----:B------:R-:W-:Y:S02]  /*0100*/  LEA.HI R7, R6, R6, RZ, 0x6 ;  /* 0x0000000606077211 */ /* 0x000fe400078f30ff */
[----:B------:R-:W-:-:S02]  /*0110*/  SHF.R.S32.HI R0, RZ, 0xc, R0 ;  /* 0x0000000cff007819 */ /* 0x000fc40000011400 */
[----:B------:R-:W-:-:S04]  /*0120*/  LOP3.LUT R7, R7, 0xffffffc0, RZ, 0xc0, !PT ;  /* 0xffffffc007077812 */ /* 0x000fc800078ec0ff */
[----:B------:R-:W-:Y:S02]  /*0130*/  IADD3 R7, R6, -R7, RZ ;  /* 0x8000000706077210 */ /* 0x000fe40007ffe0ff */
[----:B------:R-:W-:-:S03]  /*0140*/  LEA.HI R6, R0, R0, RZ, 0x6 ;  /* 0x0000000000067211 */ /* 0x000fc600078f30ff */
[----:B--2---:R-:W-:Y:S01]  /*0150*/  IMAD.WIDE R22, R7, 0x4, R8 ;  /* 0x0000000407167825 */ /* 0x004fe200078e0208 */
[----:B------:R-:W-:-:S04]  /*0160*/  LOP3.LUT R11, R6, 0xffffffc0, RZ, 0xc0, !PT ;  /* 0xffffffc0060b7812 */ /* 0x000fc800078ec0ff */
[----:B------:R-:W-:Y:S01]  /*0170*/  IADD3 R11, R0, -R11, RZ ;  /* 0x8000000b000b7210 */ /* 0x000fe20007ffe0ff */
[----:B-1----:R-:W-:Y:S01]  /*0180*/  IMAD.WIDE R24, R25, 0x4, R4 ;  /* 0x0000000419187825 */ /* 0x002fe200078e0204 */
[----:B------:R-:W2:Y:S04]  /*0190*/  LDG.E.EL R0, desc[UR4][R22.64] ;  /* 0x0000000416007981 */ /* 0x000ea8000c2e1900 */
[----:B------:R-:W2:Y:S01]  /*01a0*/  LDG.E.128 R4, desc[UR4][R2.64] ;  /* 0x0000000402047981 */ /* 0x000ea2000c1e1d00 */
[----:B------:R-:W-:-:S03]  /*01b0*/  IMAD.WIDE R20, R11, 0x4, R8 ;  /* 0x000000040b147825 */ /* 0x000fc600078e0208 */
[----:B------:R-:W3:Y:S04]  /*01c0*/  LDG.E.128 R16, desc[UR4][R24.64] ;  /* 0x0000000418107981 */ /* 0x000ee8000c1e1d00 */
[----:B------:R-:W4:Y:S04]  /*01d0*/  LDG.E.EL R20, desc[UR4][R20.64] ;  /* 0x0000000414147981 */ /* 0x000f28000c2e1900 */
[----:B------:R-:W4:Y:S04]  /*01e0*/  LDG.E.128 R8, desc[UR4][R2.64+0x800] ;  /* 0x0008000402087981 */ /* 0x000f28000c1e1d00 */
[----:B------:R-:W5:Y:S01]  /*01f0*/  LDG.E.128 R12, desc[UR4][R24.64+0x800] ;  /* 0x00080004180c7981 */ /* 0x000f62000c1e1d00 */
[--C-:B--2---:R-:W-:Y:S01]  /*0200*/  FADD R27, R4, R0.reuse ;  /* 0x00000000041b7221 */ /* 0x104fe20000000000 */
[--C-:B------:R-:W-:Y:S01]  /*0210*/  FADD R4, R5, R0.reuse ;  /* 0x0000000005047221 */ /* 0x100fe20000000000 */
[--C-:B------:R-:W-:Y:S01]  /*0220*/  FADD R5, R6, R0.reuse ;  /* 0x0000000006057221 */ /* 0x100fe20000000000 */
[----:B------:R-:W-:Y:S01]  /*0230*/  FADD R0, R7, R0 ;  /* 0x0000000007007221 */ /* 0x000fe20000000000 */
[----:B---3--:R-:W-:Y:S01]  /*0240*/  FFMA R16, R27, 0.20000000298023223877, R16 ;  /* 0x3e4ccccd1b107823 */ /* 0x008fe20000000010 */
[----:B------:R-:W-:Y:S01]  /*0250*/  FFMA R17, R4, 0.20000000298023223877, R17 ;  /* 0x3e4ccccd04117823 */ /* 0x000fe20000000011 */
[----:B------:R-:W-:Y:S01]  /*0260*/  FFMA R18, R5, 0.20000000298023223877, R18 ;  /* 0x3e4ccccd05127823 */ /* 0x000fe20000000012 */
[----:B------:R-:W-:Y:S01]  /*0270*/  FFMA R19, R0, 0.20000000298023223877, R19 ;  /* 0x3e4ccccd00137823 */ /* 0x000fe20000000013 */
[--C-:B----4-:R-:W-:Y:S01]  /*0280*/  FADD R5, R8, R20.reuse ;  /* 0x0000001408057221 */ /* 0x110fe20000000000 */
[--C-:B------:R-:W-:Y:S01]  /*0290*/  FADD R0, R9, R20.reuse ;  /* 0x0000001409007221 */ /* 0x100fe20000000000 */
[--C-:B------:R-:W-:Y:S01]  /*02a0*/  FADD R7, R10, R20.reuse ;  /* 0x000000140a077221 */ /* 0x100fe20000000000 */
[----:B------:R-:W-:Y:S01]  /*02b0*/  FADD R20, R11, R20 ;  /* 0x000000140b147221 */ /* 0x000fe20000000000 */
[----:B-----5:R-:W-:Y:S01]  /*02c0*/  FFMA R12, R5, 0.20000000298023223877, R12 ;  /* 0x3e4ccccd050c7823 */ /* 0x020fe2000000000c */
[----:B------:R-:W-:Y:S01]  /*02d0*/  FFMA R13, R0, 0.20000000298023223877, R13 ;  /* 0x3e4ccccd000d7823 */ /* 0x000fe2000000000d */
[----:B------:R-:W-:Y:S01]  /*02e0*/  FFMA R14, R7, 0.20000000298023223877, R14 ;  /* 0x3e4ccccd070e7823 */ /* 0x000fe2000000000e */
[----:B------:R-:W-:Y:S01]  /*02f0*/  FFMA R15, R20, 0.20000000298023223877, R15 ;  /* 0x3e4ccccd140f7823 */ /* 0x000fe2000000000f */
[----:B------:R-:W-:Y:S04]  /*0300*/  STG.E.128 desc[UR4][R2.64], R16 ;  /* 0x0000001002007986 */ /* 0x000fe8000c101d04 */
[----:B------:R-:W-:Y:S01]  /*0310*/  STG.E.128 desc[UR4][R2.64+0x800], R12 ;  /* 0x0008000c02007986 */ /* 0x000fe2000c101d04 */
[----:B------:R-:W-:Y:S05]  /*0320*/  EXIT ;  /* 0x000000000000794d */ /* 0x000fea0003800000 */
.L_x_0:
[----:B------:R-:W-:-:S00]  /*0330*/  BRA `(.L_x_0) ;  /* 0xfffffffc00fc7947 */ /* 0x000fc0000383ffff */
[----:B------:R-:W-:-:S00]  /*0340*/  NOP ;  /* 0x0000000000007918 */ /* 0x000fc00000000000 */
        /* <DEDUP_REMOVED lines=11> */
.L_x_1:


//--------------------- .nv.constant0.triton_poi_fused_add_convolution_mul_4 --------------------------
	.section	.nv.constant0.triton_poi_fused_add_convolution_mul_4,"a",@progbits
	.sectionflags	@""
	.align	4
.nv.constant0.triton_poi_fused_add_convolution_mul_4:
	.zero		556
